	.headerflags	@"EF_CUDA_TEXMODE_UNIFIED EF_CUDA_64BIT_ADDRESS EF_CUDA_ACCELERATORS EF_CUDA_SM90 EF_CUDA_VIRTUAL_SM(EF_CUDA_SM90)"
	.elftype	@"ET_EXEC"


//--------------------- .nv.info                  --------------------------
	.section	.nv.info,"",@"SHT_CUDA_INFO"
	.align	4


	//----- nvinfo : EIATTR_REGCOUNT
	.align		4
        /*0000*/ 	.byte	0x04, 0x2f
        /*0002*/ 	.short	(.L_1 - .L_0)
	.align		4
.L_0:
        /*0004*/ 	.word	index@(triton_poi_fused_convolution_17)
        /*0008*/ 	.word	0x0000000c


	//----- nvinfo : EIATTR_MIN_STACK_SIZE
	.align		4
.L_1:
        /*000c*/ 	.byte	0x04, 0x12
        /*000e*/ 	.short	(.L_3 - .L_2)
	.align		4
.L_2:
        /*0010*/ 	.word	index@(triton_poi_fused_convolution_17)
        /*0014*/ 	.word	0x00000000


	//----- nvinfo : EIATTR_FRAME_SIZE
	.align		4
.L_3:
        /*0018*/ 	.byte	0x04, 0x11
        /*001a*/ 	.short	(.L_5 - .L_4)
	.align		4
.L_4:
        /*001c*/ 	.word	index@(triton_poi_fused_convolution_17)
        /*0020*/ 	.word	0x00000000


	//----- nvinfo : EIATTR_MIN_STACK_SIZE
	.align		4
.L_5:
        /*0024*/ 	.byte	0x04, 0x12
        /*0026*/ 	.short	(.L_7 - .L_6)
	.align		4
.L_6:
        /*0028*/ 	.word	index@(triton_poi_fused_convolution_17)
        /*002c*/ 	.word	0x00000000
.L_7:


//--------------------- .nv.info.triton_poi_fused_convolution_17 --------------------------
	.section	.nv.info.triton_poi_fused_convolution_17,"",@"SHT_CUDA_INFO"
	.sectionflags	@""
	.align	4


	//----- nvinfo : EIATTR_CUDA_API_VERSION
	.align		4
        /*0000*/ 	.byte	0x04, 0x37
        /*0002*/ 	.short	(.L_9 - .L_8)
.L_8:
        /*0004*/ 	.word	0x0000007c


	//----- nvinfo : EIATTR_KPARAM_INFO
	.align		4
.L_9:
        /*0008*/ 	.byte	0x04, 0x17
        /*000a*/ 	.short	(.L_11 - .L_10)
.L_10:
        /*000c*/ 	.word	0x00000000
        /*0010*/ 	.short	0x0002
        /*0012*/ 	.short	0x0010
        /*0014*/ 	.byte	0x00, 0xf0, 0x11, 0x00


	//----- nvinfo : EIATTR_KPARAM_INFO
	.align		4
.L_11:
        /*0018*/ 	.byte	0x04, 0x17
        /*001a*/ 	.short	(.L_13 - .L_12)
.L_12:
        /*001c*/ 	.word	0x00000000
        /*0020*/ 	.short	0x0001
        /*0022*/ 	.short	0x0008
        /*0024*/ 	.byte	0x00, 0xf4, 0x21, 0x00


	//----- nvinfo : EIATTR_KPARAM_INFO
	.align		4
.L_13:
        /*0028*/ 	.byte	0x04, 0x17
        /*002a*/ 	.short	(.L_15 - .L_14)
.L_14:
        /*002c*/ 	.word	0x00000000
        /*0030*/ 	.short	0x0000
        /*0032*/ 	.short	0x0000
        /*0034*/ 	.byte	0x00, 0xf4, 0x21, 0x00


	//----- nvinfo : EIATTR_SPARSE_MMA_MASK
	.align		4
.L_15:
        /*0038*/ 	.byte	0x03, 0x50
        /*003a*/ 	.short	0x0000


	//----- nvinfo : EIATTR_MAXREG_COUNT
	.align		4
        /*003c*/ 	.byte	0x03, 0x1b
        /*003e*/ 	.short	0x00ff


	//----- nvinfo : EIATTR_EXIT_INSTR_OFFSETS
	.align		4
        /*0040*/ 	.byte	0x04, 0x1c
        /*0042*/ 	.short	(.L_17 - .L_16)


	//   ....[0]....
.L_16:
        /*0044*/ 	.word	0x00000170


	//   ....[1]....
        /*0048*/ 	.word	0x00000190


	//----- nvinfo : EIATTR_REQNTID
	.align		4
.L_17:
        /*004c*/ 	.byte	0x04, 0x10
        /*004e*/ 	.short	(.L_19 - .L_18)
.L_18:
        /*0050*/ 	.word	0x00000080
        /*0054*/ 	.word	0x00000001
        /*0058*/ 	.word	0x00000001


	//----- nvinfo : EIATTR_CBANK_PARAM_SIZE
	.align		4
.L_19:
        /*005c*/ 	.byte	0x03, 0x19
        /*005e*/ 	.short	0x0014


	//----- nvinfo : EIATTR_PARAM_CBANK
	.align		4
        /*0060*/ 	.byte	0x04, 0x0a
        /*0062*/ 	.short	(.L_21 - .L_20)
	.align		4
.L_20:
        /*0064*/ 	.word	index@(.nv.constant0.triton_poi_fused_convolution_17)
        /*0068*/ 	.short	0x0210
        /*006a*/ 	.short	0x0014


	//----- nvinfo : EIATTR_SW_WAR
	.align		4
.L_21:
        /*006c*/ 	.byte	0x04, 0x36
        /*006e*/ 	.short	(.L_23 - .L_22)
.L_22:
        /*0070*/ 	.word	0x00000008
.L_23:


//--------------------- .nv.callgraph             --------------------------
	.section	.nv.callgraph,"",@"SHT_CUDA_CALLGRAPH"
	.align	4
	.sectionentsize	8
	.align		4
        /*0000*/ 	.word	0x00000000
	.align		4
        /*0004*/ 	.word	0xffffffff
	.align		4
        /*0008*/ 	.word	0x00000000
	.align		4
        /*000c*/ 	.word	0xfffffffe
	.align		4
        /*0010*/ 	.word	0x00000000
	.align		4
        /*0014*/ 	.word	0xfffffffd
	.align		4
        /*0018*/ 	.word	0x00000000
	.align		4
        /*001c*/ 	.word	0xfffffffc


//--------------------- .text.triton_poi_fused_convolution_17 --------------------------
	.section	.text.triton_poi_fused_convolution_17,"ax",@progbits
	.align	128
        .global         triton_poi_fused_convolution_17
        .type           triton_poi_fused_convolution_17,@function
        .size           triton_poi_fused_convolution_17,(.L_x_1 - triton_poi_fused_convolution_17)
        .other          triton_poi_fused_convolution_17,@"STO_CUDA_ENTRY STV_DEFAULT"
triton_poi_fused_convolution_17:
.text.triton_poi_fused_convolution_17:
[----:B------:R-:W0:Y:S02]  /*0000*/  LDC R1, c[0x0][0x28] ;  /* 0x00000a00ff017b82 */ /* 0x000e240000000800 */
[----:B------:R-:W1:Y:S01]  /*0010*/  S2R R0, SR_TID.X ;  /* 0x0000000000007919 */ /* 0x000e620000002100 */
[----:B------:R-:W2:Y:S01]  /*0020*/  LDC.64 R2, c[0x0][0x210] ;  /* 0x00008400ff027b82 */ /* 0x000ea20000000a00 */
[----:B------:R-:W-:Y:S01]  /*0030*/  ULDC.64 UR4, c[0x0][0x208] ;  /* 0x0000820000047ab9 */ /* 0x000fe20000000a00 */
[----:B------:R-:W3:Y:S06]  /*0040*/  S2R R7, SR_CTAID.X ;  /* 0x0000000000077919 */ /* 0x000eec0000002500 */
[----:B------:R-:W4:Y:S01]  /*0050*/  LDC.64 R4, c[0x0][0x218] ;  /* 0x00008600ff047b82 */ /* 0x000f220000000a00 */
[----:B-1----:R-:W-:Y:S01]  /*0060*/  IMAD.SHL.U32 R0, R0, 0x2, RZ ;  /* 0x0000000200007824 */ /* 0x002fe200078e00ff */
[----:B---3--:R-:W-:-:S04]  /*0070*/  SHF.R.S32.HI R6, RZ, 0x17, R7 ;  /* 0x00000017ff067819 */ /* 0x008fc80000011407 */
[----:B------:R-:W-:-:S05]  /*0080*/  LOP3.LUT R0, R0, 0xfe, RZ, 0xc0, !PT ;  /* 0x000000fe00007812 */ /* 0x000fca00078ec0ff */
[----:B------:R-:W-:Y:S01]  /*0090*/  IMAD R7, R7, 0x100, R0 ;  /* 0x0000010007077824 */ /* 0x000fe200078e0200 */
[----:B------:R-:W-:-:S03]  /*00a0*/  SGXT R0, R6, 0x1 ;  /* 0x000000010600781a */ /* 0x000fc60000000200 */
[C---:B--2---:R-:W-:Y:S01]  /*00b0*/  IMAD.WIDE R2, R7.reuse, 0x4, R2 ;  /* 0x0000000407027825 */ /* 0x044fe200078e0202 */
[----:B------:R-:W-:Y:S02]  /*00c0*/  LEA.HI R0, R0, R7, RZ, 0x6 ;  /* 0x0000000700007211 */ /* 0x000fe400078f30ff */
[----:B------:R-:W-:Y:S02]  /*00d0*/  ISETP.GE.AND P0, PT, R7, 0x6400, PT ;  /* 0x000064000700780c */ /* 0x000fe40003f06270 */
[----:B------:R-:W-:-:S05]  /*00e0*/  LOP3.LUT R0, R0, 0xffffffc0, RZ, 0xc0, !PT ;  /* 0xffffffc000007812 */ /* 0x000fca00078ec0ff */
[----:B------:R-:W-:Y:S01]  /*00f0*/  IMAD.IADD R9, R7, 0x1, -R0 ;  /* 0x0000000107097824 */ /* 0x000fe200078e0a00 */
[----:B------:R-:W-:-:S03]  /*0100*/  CS2R R6, SRZ ;  /* 0x0000000000067805 */ /* 0x000fc6000001ff00 */
[----:B----4-:R-:W-:Y:S01]  /*0110*/  IMAD.WIDE R4, R9, 0x4, R4 ;  /* 0x0000000409047825 */ /* 0x010fe200078e0204 */
[----:B------:R-:W-:Y:S02]  /*0120*/  CS2R R8, SRZ ;  /* 0x0000000000087805 */ /* 0x000fe4000001ff00 */
[----:B------:R-:W2:Y:S04]  /*0130*/  @!P0 LDG.E.64 R6, desc[UR4][R2.64] ;  /* 0x0000000402068981 */ /* 0x000ea8000c1e1b00 */
[----:B------:R-:W2:Y:S02]  /*0140*/  @!P0 LDG.E.EL.64 R8, desc[UR4][R4.64] ;  /* 0x0000000404088981 */ /* 0x000ea4000c2e1b00 */
[----:B--2---:R-:W-:Y:S01]  /*0150*/  FADD R6, R8, R6 ;  /* 0x0000000608067221 */ /* 0x004fe20000000000 */
[----:B------:R-:W-:Y:S01]  /*0160*/  FADD R7, R9, R7 ;  /* 0x0000000709077221 */ /* 0x000fe20000000000 */
[----:B------:R-:W-:Y:S06]  /*0170*/  @P0 EXIT ;  /* 0x000000000000094d */ /* 0x000fec0003800000 */
[----:B------:R-:W-:Y:S01]  /*0180*/  STG.E.64 desc[UR4][R2.64], R6 ;  /* 0x0000000602007986 */ /* 0x000fe2000c101b04 */
[----:B------:R-:W-:Y:S05]  /*0190*/  EXIT ;  /* 0x000000000000794d */ /* 0x000fea0003800000 */
.L_x_0:
[----:B------:R-:W-:-:S00]  /*01a0*/  BRA `(.L_x_0) ;  /* 0xfffffffc00fc7947 */ /* 0x000fc0000383ffff */
[----:B------:R-:W-:-:S00]  /*01b0*/  NOP ;  /* 0x0000000000007918 */ /* 0x000fc00000000000 */
        /* <DEDUP_REMOVED lines=12> */
.L_x_1:


//--------------------- .nv.constant0.triton_poi_fused_convolution_17 --------------------------
	.section	.nv.constant0.triton_poi_fused_convolution_17,"a",@progbits
	.sectionflags	@""
	.align	4
.nv.constant0.triton_poi_fused_convolution_17:
	.zero		548
